//
// Generated by NVIDIA NVVM Compiler
//
// Compiler Build ID: CL-36424714
// Cuda compilation tools, release 13.0, V13.0.88
// Based on NVVM 20.0.0
//

.version 9.0
.target sm_100
.address_size 64

	// .globl	matrixMul_bs16_64bit
// _ZZ9matrixMulILi16EmEvPfS0_S0_T0_S1_E2As has been demoted
// _ZZ9matrixMulILi16EmEvPfS0_S0_T0_S1_E2Bs has been demoted
// _ZZ9matrixMulILi32EmEvPfS0_S0_T0_S1_E2As has been demoted
// _ZZ9matrixMulILi32EmEvPfS0_S0_T0_S1_E2Bs has been demoted

.visible .entry matrixMul_bs16_64bit(
	.param .u64 .ptr .align 1 matrixMul_bs16_64bit_param_0,
	.param .u64 .ptr .align 1 matrixMul_bs16_64bit_param_1,
	.param .u64 .ptr .align 1 matrixMul_bs16_64bit_param_2,
	.param .u64 matrixMul_bs16_64bit_param_3,
	.param .u64 matrixMul_bs16_64bit_param_4
)
{
	.reg .pred 	%p<3>;
	.reg .b32 	%r<17>;
	.reg .b32 	%f<57>;
	.reg .b64 	%rd<40>;
	// demoted variable
	.shared .align 4 .b8 _ZZ9matrixMulILi16EmEvPfS0_S0_T0_S1_E2As[1024];
	// demoted variable
	.shared .align 4 .b8 _ZZ9matrixMulILi16EmEvPfS0_S0_T0_S1_E2Bs[1024];
	ld.param.u64 	%rd19, [matrixMul_bs16_64bit_param_3];
	ld.param.u64 	%rd20, [matrixMul_bs16_64bit_param_4];
	mov.u32 	%r2, %ctaid.x;
	mov.u32 	%r3, %ctaid.y;
	cvt.u64.u32 	%rd1, %r3;
	mov.u32 	%r4, %tid.x;
	cvt.u64.u32 	%rd2, %r4;
	mov.u32 	%r5, %tid.y;
	cvt.u64.u32 	%rd3, %r5;
	mul.lo.s64 	%rd21, %rd19, %rd1;
	shl.b64 	%rd39, %rd21, 4;
	add.s64 	%rd22, %rd19, -1;
	add.s64 	%rd5, %rd22, %rd39;
	setp.lt.u64 	%p1, %rd5, %rd22;
	mul.wide.u32 	%rd6, %r2, 16;
	shl.b64 	%rd7, %rd20, 4;
	mov.f32 	%f56, 0f00000000;
	@%p1 bra 	$L__BB0_3;
	ld.param.u64 	%rd37, [matrixMul_bs16_64bit_param_2];
	ld.param.u64 	%rd36, [matrixMul_bs16_64bit_param_1];
	cvt.u32.u64 	%r6, %rd3;
	mad.lo.s64 	%rd8, %rd19, %rd3, %rd2;
	shl.b32 	%r7, %r6, 6;
	mov.u32 	%r8, _ZZ9matrixMulILi16EmEvPfS0_S0_T0_S1_E2As;
	add.s32 	%r1, %r8, %r7;
	mad.lo.s64 	%rd9, %rd20, %rd3, %rd2;
	cvta.to.global.u64 	%rd10, %rd36;
	cvta.to.global.u64 	%rd11, %rd37;
	mov.f32 	%f56, 0f00000000;
	cvt.u32.u64 	%r9, %rd2;
	shl.b32 	%r10, %r9, 2;
	add.s32 	%r11, %r1, %r10;
	mov.u32 	%r14, _ZZ9matrixMulILi16EmEvPfS0_S0_T0_S1_E2Bs;
	add.s32 	%r15, %r14, %r10;
	add.s32 	%r16, %r15, %r7;
	mov.u64 	%rd38, %rd6;
$L__BB0_2:
	add.s64 	%rd23, %rd8, %rd39;
	shl.b64 	%rd24, %rd23, 2;
	add.s64 	%rd25, %rd10, %rd24;
	ld.global.f32 	%f6, [%rd25];
	st.shared.f32 	[%r11], %f6;
	add.s64 	%rd26, %rd9, %rd38;
	shl.b64 	%rd27, %rd26, 2;
	add.s64 	%rd28, %rd11, %rd27;
	ld.global.f32 	%f7, [%rd28];
	st.shared.f32 	[%r16], %f7;
	bar.sync 	0;
	ld.shared.f32 	%f8, [%r1];
	ld.shared.f32 	%f9, [%r15];
	fma.rn.f32 	%f10, %f8, %f9, %f56;
	ld.shared.f32 	%f11, [%r1+4];
	ld.shared.f32 	%f12, [%r15+64];
	fma.rn.f32 	%f13, %f11, %f12, %f10;
	ld.shared.f32 	%f14, [%r1+8];
	ld.shared.f32 	%f15, [%r15+128];
	fma.rn.f32 	%f16, %f14, %f15, %f13;
	ld.shared.f32 	%f17, [%r1+12];
	ld.shared.f32 	%f18, [%r15+192];
	fma.rn.f32 	%f19, %f17, %f18, %f16;
	ld.shared.f32 	%f20, [%r1+16];
	ld.shared.f32 	%f21, [%r15+256];
	fma.rn.f32 	%f22, %f20, %f21, %f19;
	ld.shared.f32 	%f23, [%r1+20];
	ld.shared.f32 	%f24, [%r15+320];
	fma.rn.f32 	%f25, %f23, %f24, %f22;
	ld.shared.f32 	%f26, [%r1+24];
	ld.shared.f32 	%f27, [%r15+384];
	fma.rn.f32 	%f28, %f26, %f27, %f25;
	ld.shared.f32 	%f29, [%r1+28];
	ld.shared.f32 	%f30, [%r15+448];
	fma.rn.f32 	%f31, %f29, %f30, %f28;
	ld.shared.f32 	%f32, [%r1+32];
	ld.shared.f32 	%f33, [%r15+512];
	fma.rn.f32 	%f34, %f32, %f33, %f31;
	ld.shared.f32 	%f35, [%r1+36];
	ld.shared.f32 	%f36, [%r15+576];
	fma.rn.f32 	%f37, %f35, %f36, %f34;
	ld.shared.f32 	%f38, [%r1+40];
	ld.shared.f32 	%f39, [%r15+640];
	fma.rn.f32 	%f40, %f38, %f39, %f37;
	ld.shared.f32 	%f41, [%r1+44];
	ld.shared.f32 	%f42, [%r15+704];
	fma.rn.f32 	%f43, %f41, %f42, %f40;
	ld.shared.f32 	%f44, [%r1+48];
	ld.shared.f32 	%f45, [%r15+768];
	fma.rn.f32 	%f46, %f44, %f45, %f43;
	ld.shared.f32 	%f47, [%r1+52];
	ld.shared.f32 	%f48, [%r15+832];
	fma.rn.f32 	%f49, %f47, %f48, %f46;
	ld.shared.f32 	%f50, [%r1+56];
	ld.shared.f32 	%f51, [%r15+896];
	fma.rn.f32 	%f52, %f50, %f51, %f49;
	ld.shared.f32 	%f53, [%r1+60];
	ld.shared.f32 	%f54, [%r15+960];
	fma.rn.f32 	%f56, %f53, %f54, %f52;
	bar.sync 	0;
	add.s64 	%rd39, %rd39, 16;
	add.s64 	%rd38, %rd38, %rd7;
	setp.le.u64 	%p2, %rd39, %rd5;
	@%p2 bra 	$L__BB0_2;
$L__BB0_3:
	ld.param.u64 	%rd35, [matrixMul_bs16_64bit_param_0];
	cvta.to.global.u64 	%rd29, %rd35;
	add.s64 	%rd30, %rd6, %rd2;
	mad.lo.s64 	%rd31, %rd20, %rd3, %rd30;
	mad.lo.s64 	%rd32, %rd7, %rd1, %rd31;
	shl.b64 	%rd33, %rd32, 2;
	add.s64 	%rd34, %rd29, %rd33;
	st.global.f32 	[%rd34], %f56;
	ret;

}
	// .globl	matrixMul_bs32_64bit
.visible .entry matrixMul_bs32_64bit(
	.param .u64 .ptr .align 1 matrixMul_bs32_64bit_param_0,
	.param .u64 .ptr .align 1 matrixMul_bs32_64bit_param_1,
	.param .u64 .ptr .align 1 matrixMul_bs32_64bit_param_2,
	.param .u64 matrixMul_bs32_64bit_param_3,
	.param .u64 matrixMul_bs32_64bit_param_4
)
{
	.reg .pred 	%p<3>;
	.reg .b32 	%r<17>;
	.reg .b32 	%f<105>;
	.reg .b64 	%rd<40>;
	// demoted variable
	.shared .align 4 .b8 _ZZ9matrixMulILi32EmEvPfS0_S0_T0_S1_E2As[4096];
	// demoted variable
	.shared .align 4 .b8 _ZZ9matrixMulILi32EmEvPfS0_S0_T0_S1_E2Bs[4096];
	ld.param.u64 	%rd19, [matrixMul_bs32_64bit_param_3];
	ld.param.u64 	%rd20, [matrixMul_bs32_64bit_param_4];
	mov.u32 	%r2, %ctaid.x;
	mov.u32 	%r3, %ctaid.y;
	cvt.u64.u32 	%rd1, %r3;
	mov.u32 	%r4, %tid.x;
	cvt.u64.u32 	%rd2, %r4;
	mov.u32 	%r5, %tid.y;
	cvt.u64.u32 	%rd3, %r5;
	mul.lo.s64 	%rd21, %rd19, %rd1;
	shl.b64 	%rd39, %rd21, 5;
	add.s64 	%rd22, %rd19, -1;
	add.s64 	%rd5, %rd22, %rd39;
	setp.lt.u64 	%p1, %rd5, %rd22;
	mul.wide.u32 	%rd6, %r2, 32;
	shl.b64 	%rd7, %rd20, 5;
	mov.f32 	%f104, 0f00000000;
	@%p1 bra 	$L__BB1_3;
	ld.param.u64 	%rd37, [matrixMul_bs32_64bit_param_2];
	ld.param.u64 	%rd36, [matrixMul_bs32_64bit_param_1];
	cvt.u32.u64 	%r6, %rd3;
	mad.lo.s64 	%rd8, %rd19, %rd3, %rd2;
	shl.b32 	%r7, %r6, 7;
	mov.u32 	%r8, _ZZ9matrixMulILi32EmEvPfS0_S0_T0_S1_E2As;
	add.s32 	%r1, %r8, %r7;
	mad.lo.s64 	%rd9, %rd20, %rd3, %rd2;
	cvta.to.global.u64 	%rd10, %rd36;
	cvta.to.global.u64 	%rd11, %rd37;
	mov.f32 	%f104, 0f00000000;
	cvt.u32.u64 	%r9, %rd2;
	shl.b32 	%r10, %r9, 2;
	add.s32 	%r11, %r1, %r10;
	mov.u32 	%r14, _ZZ9matrixMulILi32EmEvPfS0_S0_T0_S1_E2Bs;
	add.s32 	%r15, %r14, %r10;
	add.s32 	%r16, %r15, %r7;
	mov.u64 	%rd38, %rd6;
$L__BB1_2:
	add.s64 	%rd23, %rd8, %rd39;
	shl.b64 	%rd24, %rd23, 2;
	add.s64 	%rd25, %rd10, %rd24;
	ld.global.f32 	%f6, [%rd25];
	st.shared.f32 	[%r11], %f6;
	add.s64 	%rd26, %rd9, %rd38;
	shl.b64 	%rd27, %rd26, 2;
	add.s64 	%rd28, %rd11, %rd27;
	ld.global.f32 	%f7, [%rd28];
	st.shared.f32 	[%r16], %f7;
	bar.sync 	0;
	ld.shared.f32 	%f8, [%r1];
	ld.shared.f32 	%f9, [%r15];
	fma.rn.f32 	%f10, %f8, %f9, %f104;
	ld.shared.f32 	%f11, [%r1+4];
	ld.shared.f32 	%f12, [%r15+128];
	fma.rn.f32 	%f13, %f11, %f12, %f10;
	ld.shared.f32 	%f14, [%r1+8];
	ld.shared.f32 	%f15, [%r15+256];
	fma.rn.f32 	%f16, %f14, %f15, %f13;
	ld.shared.f32 	%f17, [%r1+12];
	ld.shared.f32 	%f18, [%r15+384];
	fma.rn.f32 	%f19, %f17, %f18, %f16;
	ld.shared.f32 	%f20, [%r1+16];
	ld.shared.f32 	%f21, [%r15+512];
	fma.rn.f32 	%f22, %f20, %f21, %f19;
	ld.shared.f32 	%f23, [%r1+20];
	ld.shared.f32 	%f24, [%r15+640];
	fma.rn.f32 	%f25, %f23, %f24, %f22;
	ld.shared.f32 	%f26, [%r1+24];
	ld.shared.f32 	%f27, [%r15+768];
	fma.rn.f32 	%f28, %f26, %f27, %f25;
	ld.shared.f32 	%f29, [%r1+28];
	ld.shared.f32 	%f30, [%r15+896];
	fma.rn.f32 	%f31, %f29, %f30, %f28;
	ld.shared.f32 	%f32, [%r1+32];
	ld.shared.f32 	%f33, [%r15+1024];
	fma.rn.f32 	%f34, %f32, %f33, %f31;
	ld.shared.f32 	%f35, [%r1+36];
	ld.shared.f32 	%f36, [%r15+1152];
	fma.rn.f32 	%f37, %f35, %f36, %f34;
	ld.shared.f32 	%f38, [%r1+40];
	ld.shared.f32 	%f39, [%r15+1280];
	fma.rn.f32 	%f40, %f38, %f39, %f37;
	ld.shared.f32 	%f41, [%r1+44];
	ld.shared.f32 	%f42, [%r15+1408];
	fma.rn.f32 	%f43, %f41, %f42, %f40;
	ld.shared.f32 	%f44, [%r1+48];
	ld.shared.f32 	%f45, [%r15+1536];
	fma.rn.f32 	%f46, %f44, %f45, %f43;
	ld.shared.f32 	%f47, [%r1+52];
	ld.shared.f32 	%f48, [%r15+1664];
	fma.rn.f32 	%f49, %f47, %f48, %f46;
	ld.shared.f32 	%f50, [%r1+56];
	ld.shared.f32 	%f51, [%r15+1792];
	fma.rn.f32 	%f52, %f50, %f51, %f49;
	ld.shared.f32 	%f53, [%r1+60];
	ld.shared.f32 	%f54, [%r15+1920];
	fma.rn.f32 	%f55, %f53, %f54, %f52;
	ld.shared.f32 	%f56, [%r1+64];
	ld.shared.f32 	%f57, [%r15+2048];
	fma.rn.f32 	%f58, %f56, %f57, %f55;
	ld.shared.f32 	%f59, [%r1+68];
	ld.shared.f32 	%f60, [%r15+2176];
	fma.rn.f32 	%f61, %f59, %f60, %f58;
	ld.shared.f32 	%f62, [%r1+72];
	ld.shared.f32 	%f63, [%r15+2304];
	fma.rn.f32 	%f64, %f62, %f63, %f61;
	ld.shared.f32 	%f65, [%r1+76];
	ld.shared.f32 	%f66, [%r15+2432];
	fma.rn.f32 	%f67, %f65, %f66, %f64;
	ld.shared.f32 	%f68, [%r1+80];
	ld.shared.f32 	%f69, [%r15+2560];
	fma.rn.f32 	%f70, %f68, %f69, %f67;
	ld.shared.f32 	%f71, [%r1+84];
	ld.shared.f32 	%f72, [%r15+2688];
	fma.rn.f32 	%f73, %f71, %f72, %f70;
	ld.shared.f32 	%f74, [%r1+88];
	ld.shared.f32 	%f75, [%r15+2816];
	fma.rn.f32 	%f76, %f74, %f75, %f73;
	ld.shared.f32 	%f77, [%r1+92];
	ld.shared.f32 	%f78, [%r15+2944];
	fma.rn.f32 	%f79, %f77, %f78, %f76;
	ld.shared.f32 	%f80, [%r1+96];
	ld.shared.f32 	%f81, [%r15+3072];
	fma.rn.f32 	%f82, %f80, %f81, %f79;
	ld.shared.f32 	%f83, [%r1+100];
	ld.shared.f32 	%f84, [%r15+3200];
	fma.rn.f32 	%f85, %f83, %f84, %f82;
	ld.shared.f32 	%f86, [%r1+104];
	ld.shared.f32 	%f87, [%r15+3328];
	fma.rn.f32 	%f88, %f86, %f87, %f85;
	ld.shared.f32 	%f89, [%r1+108];
	ld.shared.f32 	%f90, [%r15+3456];
	fma.rn.f32 	%f91, %f89, %f90, %f88;
	ld.shared.f32 	%f92, [%r1+112];
	ld.shared.f32 	%f93, [%r15+3584];
	fma.rn.f32 	%f94, %f92, %f93, %f91;
	ld.shared.f32 	%f95, [%r1+116];
	ld.shared.f32 	%f96, [%r15+3712];
	fma.rn.f32 	%f97, %f95, %f96, %f94;
	ld.shared.f32 	%f98, [%r1+120];
	ld.shared.f32 	%f99, [%r15+3840];
	fma.rn.f32 	%f100, %f98, %f99, %f97;
	ld.shared.f32 	%f101, [%r1+124];
	ld.shared.f32 	%f102, [%r15+3968];
	fma.rn.f32 	%f104, %f101, %f102, %f100;
	bar.sync 	0;
	add.s64 	%rd39, %rd39, 32;
	add.s64 	%rd38, %rd38, %rd7;
	setp.le.u64 	%p2, %rd39, %rd5;
	@%p2 bra 	$L__BB1_2;
$L__BB1_3:
	ld.param.u64 	%rd35, [matrixMul_bs32_64bit_param_0];
	cvta.to.global.u64 	%rd29, %rd35;
	add.s64 	%rd30, %rd6, %rd2;
	mad.lo.s64 	%rd31, %rd20, %rd3, %rd30;
	mad.lo.s64 	%rd32, %rd7, %rd1, %rd31;
	shl.b64 	%rd33, %rd32, 2;
	add.s64 	%rd34, %rd29, %rd33;
	st.global.f32 	[%rd34], %f104;
	ret;

}


// ===== COMPILED SASS (sm_100) =====

	.target	sm_100

	.elftype	@"ET_EXEC"


//--------------------- .note.nv.tkinfo           --------------------------
	.section	.note.nv.tkinfo,"",@"SHT_NOTE"
	.sectionflags	@"SHF_NOTE_NV_TKINFO"
	.tkinfo
        /*0018*/ 	.word	0x00000002
        /*0030*/ 	.string	""
        /*0030*/ 	.string	"ptxas"
        /*0030*/ 	.string	"Cuda compilation tools, release 13.0, V13.0.88"
        /*0030*/ 	.string	"Build cuda_13.0.r13.0/compiler.36424714_0"
        /*0030*/ 	.string	"-arch sm_100 -m 64 "



//--------------------- .note.nv.cuinfo           --------------------------
	.section	.note.nv.cuinfo,"",@"SHT_NOTE"
	.sectionflags	@"SHF_NOTE_NV_CUINFO"
        /*0018*/ 	.short	0x0002
        /*001a*/ 	.short	0x0064
        /*001c*/ 	.short	0x0082
	.zero		2


//--------------------- .nv.info                  --------------------------
	.section	.nv.info,"",@"SHT_CUDA_INFO"
	.align	4


	//----- nvinfo : EIATTR_REGCOUNT
	.align		4
        /*0000*/ 	.byte	0x04, 0x2f
        /*0002*/ 	.short	(.L_1 - .L_0)
	.align		4
.L_0:
        /*0004*/ 	.word	index@(matrixMul_bs16_64bit)
        /*0008*/ 	.word	0x00000020


	//----- nvinfo : EIATTR_FRAME_SIZE
	.align		4
.L_1:
        /*000c*/ 	.byte	0x04, 0x11
        /*000e*/ 	.short	(.L_3 - .L_2)
	.align		4
.L_2:
        /*0010*/ 	.word	index@(matrixMul_bs16_64bit)
        /*0014*/ 	.word	0x00000000


	//----- nvinfo : EIATTR_REGCOUNT
	.align		4
.L_3:
        /*0018*/ 	.byte	0x04, 0x2f
        /*001a*/ 	.short	(.L_5 - .L_4)
	.align		4
.L_4:
        /*001c*/ 	.word	index@(matrixMul_bs32_64bit)
        /*0020*/ 	.word	0x00000020


	//----- nvinfo : EIATTR_FRAME_SIZE
	.align		4
.L_5:
        /*0024*/ 	.byte	0x04, 0x11
        /*0026*/ 	.short	(.L_7 - .L_6)
	.align		4
.L_6:
        /*0028*/ 	.word	index@(matrixMul_bs32_64bit)
        /*002c*/ 	.word	0x00000000


	//----- nvinfo : EIATTR_MIN_STACK_SIZE
	.align		4
.L_7:
        /*0030*/ 	.byte	0x04, 0x12
        /*0032*/ 	.short	(.L_9 - .L_8)
	.align		4
.L_8:
        /*0034*/ 	.word	index@(matrixMul_bs32_64bit)
        /*0038*/ 	.word	0x00000000


	//----- nvinfo : EIATTR_MIN_STACK_SIZE
	.align		4
.L_9:
        /*003c*/ 	.byte	0x04, 0x12
        /*003e*/ 	.short	(.L_11 - .L_10)
	.align		4
.L_10:
        /*0040*/ 	.word	index@(matrixMul_bs16_64bit)
        /*0044*/ 	.word	0x00000000
.L_11:


//--------------------- .nv.compat                --------------------------
	.section	.nv.compat,"",@"SHT_CUDA_COMPAT_INFO"
	.align	4
        /*0000*/ 	.byte	0x02, 0x09, 0x00, 0x00, 0x02, 0x02, 0x01, 0x00, 0x02, 0x05, 0x05, 0x00, 0x03, 0x07, 0x01, 0x01
        /*0010*/ 	.byte	0x02, 0x03, 0x00, 0x00, 0x02, 0x06, 0x01, 0x00, 0x04, 0x0b, 0x08, 0x00, 0x09, 0x00, 0x00, 0x00
        /*0020*/ 	.byte	0x00, 0x00, 0x00, 0x00


//--------------------- .nv.info.matrixMul_bs32_64bit --------------------------
	.section	.nv.info.matrixMul_bs32_64bit,"",@"SHT_CUDA_INFO"
	.sectionflags	@""
	.align	4


	//----- nvinfo : EIATTR_CUDA_API_VERSION
	.align		4
        /*0000*/ 	.byte	0x04, 0x37
        /*0002*/ 	.short	(.L_13 - .L_12)
.L_12:
        /*0004*/ 	.word	0x00000082


	//----- nvinfo : EIATTR_KPARAM_INFO
	.align		4
.L_13:
        /*0008*/ 	.byte	0x04, 0x17
        /*000a*/ 	.short	(.L_15 - .L_14)
.L_14:
        /*000c*/ 	.word	0x00000000
        /*0010*/ 	.short	0x0004
        /*0012*/ 	.short	0x0020
        /*0014*/ 	.byte	0x00, 0xf0, 0x21, 0x00


	//----- nvinfo : EIATTR_KPARAM_INFO
	.align		4
.L_15:
        /*0018*/ 	.byte	0x04, 0x17
        /*001a*/ 	.short	(.L_17 - .L_16)
.L_16:
        /*001c*/ 	.word	0x00000000
        /*0020*/ 	.short	0x0003
        /*0022*/ 	.short	0x0018
        /*0024*/ 	.byte	0x00, 0xf0, 0x21, 0x00


	//----- nvinfo : EIATTR_KPARAM_INFO
	.align		4
.L_17:
        /*0028*/ 	.byte	0x04, 0x17
        /*002a*/ 	.short	(.L_19 - .L_18)
.L_18:
        /*002c*/ 	.word	0x00000000
        /*0030*/ 	.short	0x0002
        /*0032*/ 	.short	0x0010
        /*0034*/ 	.byte	0x00, 0xf5, 0x21, 0x00


	//----- nvinfo : EIATTR_KPARAM_INFO
	.align		4
.L_19:
        /*0038*/ 	.byte	0x04, 0x17
        /*003a*/ 	.short	(.L_21 - .L_20)
.L_20:
        /*003c*/ 	.word	0x00000000
        /*0040*/ 	.short	0x0001
        /*0042*/ 	.short	0x0008
        /*0044*/ 	.byte	0x00, 0xf5, 0x21, 0x00


	//----- nvinfo : EIATTR_KPARAM_INFO
	.align		4
.L_21:
        /*0048*/ 	.byte	0x04, 0x17
        /*004a*/ 	.short	(.L_23 - .L_22)
.L_22:
        /*004c*/ 	.word	0x00000000
        /*0050*/ 	.short	0x0000
        /*0052*/ 	.short	0x0000
        /*0054*/ 	.byte	0x00, 0xf5, 0x21, 0x00


	//----- nvinfo : EIATTR_SPARSE_MMA_MASK
	.align		4
.L_23:
        /*0058*/ 	.byte	0x03, 0x50
        /*005a*/ 	.short	0x0000


	//----- nvinfo : EIATTR_MAXREG_COUNT
	.align		4
        /*005c*/ 	.byte	0x03, 0x1b
        /*005e*/ 	.short	0x00ff


	//----- nvinfo : EIATTR_NUM_BARRIERS
	.align		4
        /*0060*/ 	.byte	0x02, 0x4c
        /*0062*/ 	.byte	0x01
	.zero		1


	//----- nvinfo : EIATTR_MERCURY_ISA_VERSION
	.align		4
        /*0064*/ 	.byte	0x03, 0x5f
        /*0066*/ 	.short	0x0101


	//----- nvinfo : EIATTR_VRC_CTA_INIT_COUNT
	.align		4
        /*0068*/ 	.byte	0x02, 0x4a
	.zero		1
	.zero		1


	//----- nvinfo : EIATTR_EXIT_INSTR_OFFSETS
	.align		4
        /*006c*/ 	.byte	0x04, 0x1c
        /*006e*/ 	.short	(.L_25 - .L_24)


	//   ....[0]....
.L_24:
        /*0070*/ 	.word	0x00000990


	//----- nvinfo : EIATTR_CBANK_PARAM_SIZE
	.align		4
.L_25:
        /*0074*/ 	.byte	0x03, 0x19
        /*0076*/ 	.short	0x0028


	//----- nvinfo : EIATTR_PARAM_CBANK
	.align		4
        /*0078*/ 	.byte	0x04, 0x0a
        /*007a*/ 	.short	(.L_27 - .L_26)
	.align		4
.L_26:
        /*007c*/ 	.word	index@(.nv.constant0.matrixMul_bs32_64bit)
        /*0080*/ 	.short	0x0380
        /*0082*/ 	.short	0x0028


	//----- nvinfo : EIATTR_SW_WAR
	.align		4
.L_27:
        /*0084*/ 	.byte	0x04, 0x36
        /*0086*/ 	.short	(.L_29 - .L_28)
.L_28:
        /*0088*/ 	.word	0x00000008
.L_29:


//--------------------- .nv.info.matrixMul_bs16_64bit --------------------------
	.section	.nv.info.matrixMul_bs16_64bit,"",@"SHT_CUDA_INFO"
	.sectionflags	@""
	.align	4


	//----- nvinfo : EIATTR_CUDA_API_VERSION
	.align		4
        /*0000*/ 	.byte	0x04, 0x37
        /*0002*/ 	.short	(.L_31 - .L_30)
.L_30:
        /*0004*/ 	.word	0x00000082


	//----- nvinfo : EIATTR_KPARAM_INFO
	.align		4
.L_31:
        /*0008*/ 	.byte	0x04, 0x17
        /*000a*/ 	.short	(.L_33 - .L_32)
.L_32:
        /*000c*/ 	.word	0x00000000
        /*0010*/ 	.short	0x0004
        /*0012*/ 	.short	0x0020
        /*0014*/ 	.byte	0x00, 0xf0, 0x21, 0x00


	//----- nvinfo : EIATTR_KPARAM_INFO
	.align		4
.L_33:
        /*0018*/ 	.byte	0x04, 0x17
        /*001a*/ 	.short	(.L_35 - .L_34)
.L_34:
        /*001c*/ 	.word	0x00000000
        /*0020*/ 	.short	0x0003
        /*0022*/ 	.short	0x0018
        /*0024*/ 	.byte	0x00, 0xf0, 0x21, 0x00


	//----- nvinfo : EIATTR_KPARAM_INFO
	.align		4
.L_35:
        /*0028*/ 	.byte	0x04, 0x17
        /*002a*/ 	.short	(.L_37 - .L_36)
.L_36:
        /*002c*/ 	.word	0x00000000
        /*0030*/ 	.short	0x0002
        /*0032*/ 	.short	0x0010
        /*0034*/ 	.byte	0x00, 0xf5, 0x21, 0x00


	//----- nvinfo : EIATTR_KPARAM_INFO
	.align		4
.L_37:
        /*0038*/ 	.byte	0x04, 0x17
        /*003a*/ 	.short	(.L_39 - .L_38)
.L_38:
        /*003c*/ 	.word	0x00000000
        /*0040*/ 	.short	0x0001
        /*0042*/ 	.short	0x0008
        /*0044*/ 	.byte	0x00, 0xf5, 0x21, 0x00


	//----- nvinfo : EIATTR_KPARAM_INFO
	.align		4
.L_39:
        /*0048*/ 	.byte	0x04, 0x17
        /*004a*/ 	.short	(.L_41 - .L_40)
.L_40:
        /*004c*/ 	.word	0x00000000
        /*0050*/ 	.short	0x0000
        /*0052*/ 	.short	0x0000
        /*0054*/ 	.byte	0x00, 0xf5, 0x21, 0x00


	//----- nvinfo : EIATTR_SPARSE_MMA_MASK
	.align		4
.L_41:
        /*0058*/ 	.byte	0x03, 0x50
        /*005a*/ 	.short	0x0000


	//----- nvinfo : EIATTR_MAXREG_COUNT
	.align		4
        /*005c*/ 	.byte	0x03, 0x1b
        /*005e*/ 	.short	0x00ff


	//----- nvinfo : EIATTR_NUM_BARRIERS
	.align		4
        /*0060*/ 	.byte	0x02, 0x4c
        /*0062*/ 	.byte	0x01
	.zero		1


	//----- nvinfo : EIATTR_MERCURY_ISA_VERSION
	.align		4
        /*0064*/ 	.byte	0x03, 0x5f
        /*0066*/ 	.short	0x0101


	//----- nvinfo : EIATTR_VRC_CTA_INIT_COUNT
	.align		4
        /*0068*/ 	.byte	0x02, 0x4a
	.zero		1
	.zero		1


	//----- nvinfo : EIATTR_EXIT_INSTR_OFFSETS
	.align		4
        /*006c*/ 	.byte	0x04, 0x1c
        /*006e*/ 	.short	(.L_43 - .L_42)


	//   ....[0]....
.L_42:
        /*0070*/ 	.word	0x00000740


	//----- nvinfo : EIATTR_CBANK_PARAM_SIZE
	.align		4
.L_43:
        /*0074*/ 	.byte	0x03, 0x19
        /*0076*/ 	.short	0x0028


	//----- nvinfo : EIATTR_PARAM_CBANK
	.align		4
        /*0078*/ 	.byte	0x04, 0x0a
        /*007a*/ 	.short	(.L_45 - .L_44)
	.align		4
.L_44:
        /*007c*/ 	.word	index@(.nv.constant0.matrixMul_bs16_64bit)
        /*0080*/ 	.short	0x0380
        /*0082*/ 	.short	0x0028


	//----- nvinfo : EIATTR_SW_WAR
	.align		4
.L_45:
        /*0084*/ 	.byte	0x04, 0x36
        /*0086*/ 	.short	(.L_47 - .L_46)
.L_46:
        /*0088*/ 	.word	0x00000008
.L_47:


//--------------------- .nv.callgraph             --------------------------
	.section	.nv.callgraph,"",@"SHT_CUDA_CALLGRAPH"
	.align	4
	.sectionentsize	8
	.align		4
        /*0000*/ 	.word	0x00000000
	.align		4
        /*0004*/ 	.word	0xffffffff
	.align		4
        /*0008*/ 	.word	0x00000000
	.align		4
        /*000c*/ 	.word	0xfffffffe
	.align		4
        /*0010*/ 	.word	0x00000000
	.align		4
        /*0014*/ 	.word	0xfffffffd
	.align		4
        /*0018*/ 	.word	0x00000000
	.align		4
        /*001c*/ 	.word	0xfffffffc


//--------------------- .text.matrixMul_bs32_64bit --------------------------
	.section	.text.matrixMul_bs32_64bit,"ax",@progbits
	.align	128
        .global         matrixMul_bs32_64bit
        .type           matrixMul_bs32_64bit,@function
        .size           matrixMul_bs32_64bit,(.L_x_6 - matrixMul_bs32_64bit)
        .other          matrixMul_bs32_64bit,@"STO_CUDA_ENTRY STV_DEFAULT"
matrixMul_bs32_64bit:
.text.matrixMul_bs32_64bit:
[----:B------:R-:W-:Y:S08]  /*0000*/  LDC R1, c[0x0][0x37c] ;  /* 0x0000df00ff017b82 */ /* 0x000ff00000000800 */
[----:B------:R-:W0:Y:S01]  /*0010*/  S2UR UR14, SR_CTAID.Y ;  /* 0x00000000000e79c3 */ /* 0x000e220000002600 */
[----:B------:R-:W1:Y:S01]  /*0020*/  LDCU.64 UR18, c[0x0][0x398] ;  /* 0x00007300ff1277ac */ /* 0x000e620008000a00 */
[----:B------:R-:W2:Y:S01]  /*0030*/  S2R R24, SR_TID.X ;  /* 0x0000000000187919 */ /* 0x000ea20000002100 */
[----:B------:R-:W-:Y:S01]  /*0040*/  HFMA2 R29, -RZ, RZ, 0, 0 ;  /* 0x00000000ff1d7431 */ /* 0x000fe200000001ff */
[----:B------:R-:W3:Y:S01]  /*0050*/  LDCU.64 UR12, c[0x0][0x358] ;  /* 0x00006b00ff0c77ac */ /* 0x000ee20008000a00 */
[----:B------:R-:W4:Y:S03]  /*0060*/  S2R R17, SR_TID.Y ;  /* 0x0000000000117919 */ /* 0x000f260000002200 */
[----:B------:R-:W5:Y:S08]  /*0070*/  LDC.64 R4, c[0x0][0x3a0] ;  /* 0x0000e800ff047b82 */ /* 0x000f700000000a00 */
[----:B------:R-:W3:Y:S01]  /*0080*/  S2UR UR7, SR_CTAID.X ;  /* 0x00000000000779c3 */ /* 0x000ee20000002500 */
[----:B-1----:R-:W-:-:S02]  /*0090*/  UIADD3 UR6, UP0, UPT, UR18, -0x1, URZ ;  /* 0xffffffff12067890 */ /* 0x002fc4000ff1e0ff */
[----:B0-----:R-:W-:-:S04]  /*00a0*/  UIMAD.WIDE.U32 UR4, UR14, UR18, URZ ;  /* 0x000000120e0472a5 */ /* 0x001fc8000f8e00ff */
[----:B------:R-:W-:Y:S02]  /*00b0*/  UIMAD UR9, UR14, UR19, UR5 ;  /* 0x000000130e0972a4 */ /* 0x000fe4000f8e0205 */
[----:B------:R-:W-:Y:S02]  /*00c0*/  USHF.L.U32 UR8, UR4, 0x5, URZ ;  /* 0x0000000504087899 */ /* 0x000fe400080006ff */
[----:B------:R-:W-:Y:S01]  /*00d0*/  UIADD3.X UR5, UPT, UPT, UR19, -0x1, URZ, UP0, !UPT ;  /* 0xffffffff13057890 */ /* 0x000fe200087fe4ff */
[C---:B-----5:R-:W-:Y:S01]  /*00e0*/  SHF.L.U64.HI R0, R4.reuse, 0x5, R5 ;  /* 0x0000000504007819 */ /* 0x060fe20000010205 */
[----:B------:R-:W-:Y:S01]  /*00f0*/  USHF.L.U64.HI UR9, UR4, 0x5, UR9 ;  /* 0x0000000504097899 */ /* 0x000fe20008010209 */
[----:B------:R-:W-:Y:S01]  /*0100*/  SHF.L.U32 R2, R4, 0x5, RZ ;  /* 0x0000000504027819 */ /* 0x000fe200000006ff */
[----:B------:R-:W-:-:S04]  /*0110*/  UIADD3 UR15, UP0, UPT, UR6, UR8, URZ ;  /* 0x00000008060f7290 */ /* 0x000fc8000ff1e0ff */
[----:B------:R-:W-:Y:S02]  /*0120*/  UIADD3.X UR16, UPT, UPT, UR5, UR9, URZ, UP0, !UPT ;  /* 0x0000000905107290 */ /* 0x000fe400087fe4ff */
[----:B------:R-:W-:Y:S02]  /*0130*/  UISETP.GE.U32.AND UP0, UPT, UR15, UR6, UPT ;  /* 0x000000060f00728c */ /* 0x000fe4000bf06070 */
[----:B---3--:R-:W-:Y:S02]  /*0140*/  UIMAD.WIDE.U32 UR10, UR7, 0x20, URZ ;  /* 0x00000020070a78a5 */ /* 0x008fe4000f8e00ff */
[----:B------:R-:W-:-:S09]  /*0150*/  UISETP.GE.U32.AND.EX UP0, UPT, UR16, UR5, UPT, UP0 ;  /* 0x000000051000728c */ /* 0x000fd2000bf06100 */
[----:B--2-4-:R-:W-:Y:S05]  /*0160*/  BRA.U !UP0, `(.L_x_0) ;  /* 0x0000000508d87547 */ /* 0x014fea000b800000 */
[----:B------:R-:W0:Y:S01]  /*0170*/  S2UR UR6, SR_CgaCtaId ;  /* 0x00000000000679c3 */ /* 0x000e220000008800 */
[----:B------:R-:W-:Y:S01]  /*0180*/  UMOV UR4, 0x400 ;  /* 0x0000040000047882 */ /* 0x000fe20000000000 */
[----:B------:R-:W-:Y:S01]  /*0190*/  MOV R25, RZ ;  /* 0x000000ff00197202 */ /* 0x000fe20000000f00 */
[----:B------:R-:W-:Y:S01]  /*01a0*/  UIADD3 UR5, UPT, UPT, UR4, 0x1000, URZ ;  /* 0x0000100004057890 */ /* 0x000fe2000fffe0ff */
[----:B------:R-:W-:Y:S01]  /*01b0*/  MOV R6, UR10 ;  /* 0x0000000a00067c02 */ /* 0x000fe20008000f00 */
[----:B------:R-:W1:Y:S01]  /*01c0*/  LDCU.64 UR22, c[0x0][0x390] ;  /* 0x00007200ff1677ac */ /* 0x000e620008000a00 */
[----:B------:R-:W-:Y:S01]  /*01d0*/  MOV R9, UR11 ;  /* 0x0000000b00097c02 */ /* 0x000fe20008000f00 */
[C-C-:B------:R-:W-:Y:S01]  /*01e0*/  IMAD.WIDE.U32 R26, R17.reuse, UR18, R24.reuse ;  /* 0x00000012111a7c25 */ /* 0x140fe2000f8e0018 */
[----:B------:R-:W-:Y:S01]  /*01f0*/  MOV R7, UR11 ;  /* 0x0000000b00077c02 */ /* 0x000fe20008000f00 */
[----:B------:R-:W2:Y:S01]  /*0200*/  LDCU.64 UR20, c[0x0][0x388] ;  /* 0x00007100ff1477ac */ /* 0x000ea20008000a00 */
[----:B------:R-:W-:Y:S01]  /*0210*/  MOV R16, R6 ;  /* 0x0000000600107202 */ /* 0x000fe20000000f00 */
[----:B------:R-:W-:Y:S01]  /*0220*/  IMAD.WIDE.U32 R22, R17, R4, R24 ;  /* 0x0000000411167225 */ /* 0x000fe200078e0018 */
[----:B------:R-:W-:-:S02]  /*0230*/  MOV R8, UR10 ;  /* 0x0000000a00087c02 */ /* 0x000fc40008000f00 */
[----:B------:R-:W-:Y:S01]  /*0240*/  MOV R7, R9 ;  /* 0x0000000900077202 */ /* 0x000fe20000000f00 */
[C---:B------:R-:W-:Y:S01]  /*0250*/  IMAD R3, R17.reuse, UR19, R27 ;  /* 0x0000001311037c24 */ /* 0x040fe2000f8e021b */
[----:B------:R-:W-:Y:S01]  /*0260*/  MOV R29, RZ ;  /* 0x000000ff001d7202 */ /* 0x000fe20000000f00 */
[----:B------:R-:W-:Y:S01]  /*0270*/  IMAD R6, R17, R5, R23 ;  /* 0x0000000511067224 */ /* 0x000fe200078e0217 */
[----:B0-----:R-:W-:Y:S02]  /*0280*/  ULEA UR4, UR6, UR4, 0x18 ;  /* 0x0000000406047291 */ /* 0x001fe4000f8ec0ff */
[----:B------:R-:W-:-:S04]  /*0290*/  ULEA UR5, UR6, UR5, 0x18 ;  /* 0x0000000506057291 */ /* 0x000fc8000f8ec0ff */
[C---:B------:R-:W-:Y:S01]  /*02a0*/  LEA R21, R17.reuse, UR4, 0x7 ;  /* 0x0000000411157c11 */ /* 0x040fe2000f8e38ff */
[----:B------:R-:W-:Y:S01]  /*02b0*/  UMOV UR4, UR8 ;  /* 0x0000000800047c82 */ /* 0x000fe20008000000 */
[C---:B------:R-:W-:Y:S01]  /*02c0*/  LEA R20, R24.reuse, UR5, 0x2 ;  /* 0x0000000518147c11 */ /* 0x040fe2000f8e10ff */
[----:B------:R-:W-:Y:S01]  /*02d0*/  UMOV UR5, UR9 ;  /* 0x0000000900057c82 */ /* 0x000fe20008000000 */
[----:B------:R-:W-:Y:S02]  /*02e0*/  LEA R19, R24, R21, 0x2 ;  /* 0x0000001518137211 */ /* 0x000fe400078e10ff */
[----:B-12---:R-:W-:-:S07]  /*02f0*/  LEA R18, R17, R20, 0x7 ;  /* 0x0000001411127211 */ /* 0x006fce00078e38ff */
.L_x_1:
[----:B------:R-:W-:Y:S02]  /*0300*/  IADD3 R11, P1, PT, R26, UR4, RZ ;  /* 0x000000041a0b7c10 */ /* 0x000fe4000ff3e0ff */
[----:B------:R-:W-:Y:S02]  /*0310*/  IADD3 R9, P0, PT, R16, R22, RZ ;  /* 0x0000001610097210 */ /* 0x000fe40007f1e0ff */
[----:B------:R-:W-:Y:S02]  /*0320*/  IADD3.X R14, PT, PT, R3, UR5, RZ, P1, !PT ;  /* 0x00000005030e7c10 */ /* 0x000fe40008ffe4ff */
[----:B------:R-:W-:Y:S02]  /*0330*/  IADD3.X R12, PT, PT, R7, R6, RZ, P0, !PT ;  /* 0x00000006070c7210 */ /* 0x000fe400007fe4ff */
[----:B------:R-:W-:Y:S02]  /*0340*/  LEA R10, P1, R11, UR20, 0x2 ;  /* 0x000000140b0a7c11 */ /* 0x000fe4000f8210ff */
[----:B------:R-:W-:-:S02]  /*0350*/  LEA R8, P0, R9, UR22, 0x2 ;  /* 0x0000001609087c11 */ /* 0x000fc4000f8010ff */
[----:B------:R-:W-:Y:S02]  /*0360*/  LEA.HI.X R11, R11, UR21, R14, 0x2, P1 ;  /* 0x000000150b0b7c11 */ /* 0x000fe400088f140e */
[----:B------:R-:W-:-:S03]  /*0370*/  LEA.HI.X R9, R9, UR23, R12, 0x2, P0 ;  /* 0x0000001709097c11 */ /* 0x000fc600080f140c */
[----:B------:R-:W2:Y:S04]  /*0380*/  LDG.E R10, desc[UR12][R10.64] ;  /* 0x0000000c0a0a7981 */ /* 0x000ea8000c1e1900 */
[----:B------:R-:W3:Y:S01]  /*0390*/  LDG.E R9, desc[UR12][R8.64] ;  /* 0x0000000c08097981 */ /* 0x000ee2000c1e1900 */
[----:B------:R-:W-:Y:S01]  /*03a0*/  UIADD3 UR4, UP1, UPT, UR4, 0x20, URZ ;  /* 0x0000002004047890 */ /* 0x000fe2000ff3e0ff */
[----:B------:R-:W-:-:S03]  /*03b0*/  IADD3 R16, P0, PT, R16, R2, RZ ;  /* 0x0000000210107210 */ /* 0x000fc60007f1e0ff */
[----:B------:R-:W-:Y:S01]  /*03c0*/  UISETP.GT.U32.AND UP0, UPT, UR4, UR15, UPT ;  /* 0x0000000f0400728c */ /* 0x000fe2000bf04070 */
[----:B------:R-:W-:Y:S01]  /*03d0*/  IADD3.X R7, PT, PT, R7, R0, RZ, P0, !PT ;  /* 0x0000000007077210 */ /* 0x000fe200007fe4ff */
[----:B------:R-:W-:-:S04]  /*03e0*/  UIADD3.X UR5, UPT, UPT, URZ, UR5, URZ, UP1, !UPT ;  /* 0x00000005ff057290 */ /* 0x000fc80008ffe4ff */
[----:B------:R-:W-:Y:S01]  /*03f0*/  UISETP.GT.U32.AND.EX UP0, UPT, UR5, UR16, UPT, UP0 ;  /* 0x000000100500728c */ /* 0x000fe2000bf04100 */
[----:B--2---:R-:W-:Y:S04]  /*0400*/  STS [R19], R10 ;  /* 0x0000000a13007388 */ /* 0x004fe80000000800 */
[----:B---3--:R-:W-:Y:S01]  /*0410*/  STS [R18], R9 ;  /* 0x0000000912007388 */ /* 0x008fe20000000800 */
[----:B------:R-:W-:Y:S06]  /*0420*/  BAR.SYNC.DEFER_BLOCKING 0x0 ;  /* 0x0000000000007b1d */ /* 0x000fec0000010000 */
[----:B------:R-:W-:Y:S04]  /*0430*/  LDS R8, [R20] ;  /* 0x0000000014087984 */ /* 0x000fe80000000800 */
[----:B------:R-:W0:Y:S04]  /*0440*/  LDS.128 R12, [R21] ;  /* 0x00000000150c7984 */ /* 0x000e280000000c00 */
[----:B------:R-:W1:Y:S04]  /*0450*/  LDS R11, [R20+0x80] ;  /* 0x00008000140b7984 */ /* 0x000e680000000800 */
[----:B------:R-:W2:Y:S01]  /*0460*/  LDS R28, [R20+0x100] ;  /* 0x00010000141c7984 */ /* 0x000ea20000000800 */
[----:B0-----:R-:W-:-:S03]  /*0470*/  FFMA R29, R12, R8, R29 ;  /* 0x000000080c1d7223 */ /* 0x001fc6000000001d */
[----:B------:R-:W0:Y:S01]  /*0480*/  LDS R12, [R20+0x180] ;  /* 0x00018000140c7984 */ /* 0x000e220000000800 */
[----:B-1----:R-:W-:-:S03]  /*0490*/  FFMA R11, R11, R13, R29 ;  /* 0x0000000d0b0b7223 */ /* 0x002fc6000000001d */
[----:B------:R-:W-:Y:S01]  /*04a0*/  LDS R13, [R20+0x200] ;  /* 0x00020000140d7984 */ /* 0x000fe20000000800 */
[----:B--2---:R-:W-:-:S03]  /*04b0*/  FFMA R29, R28, R14, R11 ;  /* 0x0000000e1c1d7223 */ /* 0x004fc6000000000b */
[----:B------:R-:W1:Y:S04]  /*04c0*/  LDS.128 R8, [R21+0x10] ;  /* 0x0000100015087984 */ /* 0x000e680000000c00 */
[----:B------:R-:W2:Y:S01]  /*04d0*/  LDS R14, [R20+0x280] ;  /* 0x00028000140e7984 */ /* 0x000ea20000000800 */
[----:B0-----:R-:W-:-:S03]  /*04e0*/  FFMA R29, R12, R15, R29 ;  /* 0x0000000f0c1d7223 */ /* 0x001fc6000000001d */
[----:B------:R-:W0:Y:S01]  /*04f0*/  LDS R15, [R20+0x300] ;  /* 0x00030000140f7984 */ /* 0x000e220000000800 */
[----:B-1----:R-:W-:-:S03]  /*0500*/  FFMA R12, R8, R13, R29 ;  /* 0x0000000d080c7223 */ /* 0x002fc6000000001d */
[----:B------:R-:W1:Y:S01]  /*0510*/  LDS R8, [R20+0x380] ;  /* 0x0003800014087984 */ /* 0x000e620000000800 */
[----:B--2---:R-:W-:-:S03]  /*0520*/  FFMA R12, R14, R9, R12 ;  /* 0x000000090e0c7223 */ /* 0x004fc6000000000c */
[----:B------:R-:W-:Y:S01]  /*0530*/  LDS R9, [R20+0x400] ;  /* 0x0004000014097984 */ /* 0x000fe20000000800 */
[----:B0-----:R-:W-:-:S03]  /*0540*/  FFMA R29, R15, R10, R12 ;  /* 0x0000000a0f1d7223 */ /* 0x001fc6000000000c */
[----:B------:R-:W0:Y:S04]  /*0550*/  LDS.128 R12, [R21+0x20] ;  /* 0x00002000150c7984 */ /* 0x000e280000000c00 */
[----:B------:R-:W2:Y:S01]  /*0560*/  LDS R10, [R20+0x480] ;  /* 0x00048000140a7984 */ /* 0x000ea20000000800 */
[----:B-1----:R-:W-:-:S03]  /*0570*/  FFMA R29, R8, R11, R29 ;  /* 0x0000000b081d7223 */ /* 0x002fc6000000001d */
[----:B------:R-:W1:Y:S01]  /*0580*/  LDS R11, [R20+0x500] ;  /* 0x00050000140b7984 */ /* 0x000e620000000800 */
[----:B0-----:R-:W-:-:S03]  /*0590*/  FFMA R8, R12, R9, R29 ;  /* 0x000000090c087223 */ /* 0x001fc6000000001d */
[----:B------:R-:W0:Y:S01]  /*05a0*/  LDS R12, [R20+0x580] ;  /* 0x00058000140c7984 */ /* 0x000e220000000800 */
[----:B--2---:R-:W-:-:S03]  /*05b0*/  FFMA R8, R10, R13, R8 ;  /* 0x0000000d0a087223 */ /* 0x004fc60000000008 */
[----:B------:R-:W-:Y:S01]  /*05c0*/  LDS R13, [R20+0x600] ;  /* 0x00060000140d7984 */ /* 0x000fe20000000800 */
[----:B-1----:R-:W-:-:S03]  /*05d0*/  FFMA R29, R11, R14, R8 ;  /* 0x0000000e0b1d7223 */ /* 0x002fc60000000008 */
        /* <DEDUP_REMOVED lines=36> */
[----:B------:R-:W1:Y:S01]  /*0820*/  LDS.128 R8, [R21+0x70] ;  /* 0x0000700015087984 */ /* 0x000e620000000c00 */
[----:B0-----:R-:W-:-:S03]  /*0830*/  FFMA R29, R12, R15, R29 ;  /* 0x0000000f0c1d7223 */ /* 0x001fc6000000001d */
[----:B------:R-:W0:Y:S04]  /*0840*/  LDS R12, [R20+0xe80] ;  /* 0x000e8000140c7984 */ /* 0x000e280000000800 */
[----:B------:R-:W2:Y:S01]  /*0850*/  LDS R15, [R20+0xf00] ;  /* 0x000f0000140f7984 */ /* 0x000ea20000000800 */
[----:B-1----:R-:W-:-:S03]  /*0860*/  FFMA R8, R8, R13, R29 ;  /* 0x0000000d08087223 */ /* 0x002fc6000000001d */
[----:B------:R-:W1:Y:S01]  /*0870*/  LDS R29, [R20+0xf80] ;  /* 0x000f8000141d7984 */ /* 0x000e620000000800 */
[----:B0-----:R-:W-:-:S04]  /*0880*/  FFMA R8, R12, R9, R8 ;  /* 0x000000090c087223 */ /* 0x001fc80000000008 */
[----:B--2---:R-:W-:-:S04]  /*0890*/  FFMA R8, R15, R10, R8 ;  /* 0x0000000a0f087223 */ /* 0x004fc80000000008 */
[----:B-1----:R-:W-:Y:S01]  /*08a0*/  FFMA R29, R29, R11, R8 ;  /* 0x0000000b1d1d7223 */ /* 0x002fe20000000008 */
[----:B------:R-:W-:Y:S06]  /*08b0*/  BAR.SYNC.DEFER_BLOCKING 0x0 ;  /* 0x0000000000007b1d */ /* 0x000fec0000010000 */
[----:B------:R-:W-:Y:S05]  /*08c0*/  BRA.U !UP0, `(.L_x_1) ;  /* 0xfffffff9088c7547 */ /* 0x000fea000b83ffff */
.L_x_0:
[----:B------:R-:W-:-:S06]  /*08d0*/  UIMAD.WIDE.U32 UR4, UR7, 0x20, URZ ;  /* 0x00000020070478a5 */ /* 0x000fcc000f8e00ff */
[----:B------:R-:W-:-:S04]  /*08e0*/  IADD3 R6, P0, PT, R24, UR4, RZ ;  /* 0x0000000418067c10 */ /* 0x000fc8000ff1e0ff */
[----:B------:R-:W-:Y:S01]  /*08f0*/  IADD3.X R7, PT, PT, RZ, UR5, RZ, P0, !PT ;  /* 0x00000005ff077c10 */ /* 0x000fe200087fe4ff */
[----:B------:R-:W0:Y:S02]  /*0900*/  LDCU.64 UR4, c[0x0][0x380] ;  /* 0x00007000ff0477ac */ /* 0x000e240008000a00 */
[----:B------:R-:W-:-:S04]  /*0910*/  IMAD.WIDE.U32 R6, R17, R4, R6 ;  /* 0x0000000411067225 */ /* 0x000fc800078e0006 */
[----:B------:R-:W-:Y:S02]  /*0920*/  IMAD R7, R17, R5, R7 ;  /* 0x0000000511077224 */ /* 0x000fe400078e0207 */
[----:B------:R-:W-:Y:S02]  /*0930*/  IMAD R5, R0, UR14, RZ ;  /* 0x0000000e00057c24 */ /* 0x000fe4000f8e02ff */
[----:B------:R-:W-:-:S05]  /*0940*/  IMAD.WIDE.U32 R2, R2, UR14, R6 ;  /* 0x0000000e02027c25 */ /* 0x000fca000f8e0006 */
[----:B------:R-:W-:Y:S02]  /*0950*/  IADD3 R3, PT, PT, R3, R5, RZ ;  /* 0x0000000503037210 */ /* 0x000fe40007ffe0ff */
[----:B0-----:R-:W-:-:S04]  /*0960*/  LEA R4, P0, R2, UR4, 0x2 ;  /* 0x0000000402047c11 */ /* 0x001fc8000f8010ff */
[----:B------:R-:W-:-:S05]  /*0970*/  LEA.HI.X R5, R2, UR5, R3, 0x2, P0 ;  /* 0x0000000502057c11 */ /* 0x000fca00080f1403 */
[----:B------:R-:W-:Y:S01]  /*0980*/  STG.E desc[UR12][R4.64], R29 ;  /* 0x0000001d04007986 */ /* 0x000fe2000c10190c */
[----:B------:R-:W-:Y:S05]  /*0990*/  EXIT ;  /* 0x000000000000794d */ /* 0x000fea0003800000 */
.L_x_2:
[----:B------:R-:W-:-:S00]  /*09a0*/  BRA `(.L_x_2) ;  /* 0xfffffffc00fc7947 */ /* 0x000fc0000383ffff */
[----:B------:R-:W-:-:S00]  /*09b0*/  NOP ;  /* 0x0000000000007918 */ /* 0x000fc00000000000 */
        /* <DEDUP_REMOVED lines=12> */
.L_x_6:


//--------------------- .text.matrixMul_bs16_64bit --------------------------
	.section	.text.matrixMul_bs16_64bit,"ax",@progbits
	.align	128
        .global         matrixMul_bs16_64bit
        .type           matrixMul_bs16_64bit,@function
        .size           matrixMul_bs16_64bit,(.L_x_7 - matrixMul_bs16_64bit)
        .other          matrixMul_bs16_64bit,@"STO_CUDA_ENTRY STV_DEFAULT"
matrixMul_bs16_64bit:
.text.matrixMul_bs16_64bit:
        /* <DEDUP_REMOVED lines=25> */
[----:B------:R-:W-:Y:S01]  /*0190*/  IMAD.MOV.U32 R25, RZ, RZ, RZ ;  /* 0x000000ffff197224 */ /* 0x000fe200078e00ff */
[----:B------:R-:W-:Y:S01]  /*01a0*/  UIADD3 UR5, UPT, UPT, UR4, 0x400, URZ ;  /* 0x0000040004057890 */ /* 0x000fe2000fffe0ff */
[----:B------:R-:W-:Y:S01]  /*01b0*/  MOV R9, UR11 ;  /* 0x0000000b00097c02 */ /* 0x000fe20008000f00 */
[----:B------:R-:W1:Y:S01]  /*01c0*/  LDCU.64 UR22, c[0x0][0x390] ;  /* 0x00007200ff1677ac */ /* 0x000e620008000a00 */
[C-C-:B------:R-:W-:Y:S01]  /*01d0*/  IMAD.WIDE.U32 R26, R16.reuse, UR18, R24.reuse ;  /* 0x00000012101a7c25 */ /* 0x140fe2000f8e0018 */
[----:B------:R-:W-:Y:S02]  /*01e0*/  MOV R3, UR11 ;  /* 0x0000000b00037c02 */ /* 0x000fe40008000f00 */
[----:B------:R-:W-:Y:S01]  /*01f0*/  MOV R2, UR10 ;  /* 0x0000000a00027c02 */ /* 0x000fe20008000f00 */
[C---:B------:R-:W-:Y:S01]  /*0200*/  IMAD.WIDE.U32 R22, R16.reuse, R6, R24 ;  /* 0x0000000610167225 */ /* 0x040fe200078e0018 */
[----:B------:R-:W-:Y:S01]  /*0210*/  MOV R8, UR10 ;  /* 0x0000000a00087c02 */ /* 0x000fe20008000f00 */
[----:B------:R-:W2:Y:S01]  /*0220*/  LDCU.64 UR20, c[0x0][0x388] ;  /* 0x00007100ff1477ac */ /* 0x000ea20008000a00 */
[----:B------:R-:W-:Y:S01]  /*0230*/  MOV R3, R9 ;  /* 0x0000000900037202 */ /* 0x000fe20000000f00 */
[C---:B------:R-:W-:Y:S01]  /*0240*/  IMAD R0, R16.reuse, UR19, R27 ;  /* 0x0000001310007c24 */ /* 0x040fe2000f8e021b */
[----:B------:R-:W-:Y:S01]  /*0250*/  MOV R29, RZ ;  /* 0x000000ff001d7202 */ /* 0x000fe20000000f00 */
[----:B------:R-:W-:Y:S01]  /*0260*/  IMAD R18, R16, R7, R23 ;  /* 0x0000000710127224 */ /* 0x000fe200078e0217 */
[----:B0-----:R-:W-:-:S02]  /*0270*/  ULEA UR5, UR6, UR5, 0x18 ;  /* 0x0000000506057291 */ /* 0x001fc4000f8ec0ff */
[----:B------:R-:W-:-:S04]  /*0280*/  ULEA UR4, UR6, UR4, 0x18 ;  /* 0x0000000406047291 */ /* 0x000fc8000f8ec0ff */
[----:B------:R-:W-:Y:S01]  /*0290*/  LEA R19, R24, UR5, 0x2 ;  /* 0x0000000518137c11 */ /* 0x000fe2000f8e10ff */
[----:B------:R-:W-:Y:S01]  /*02a0*/  UMOV UR5, UR9 ;  /* 0x0000000900057c82 */ /* 0x000fe20008000000 */
[C---:B------:R-:W-:Y:S01]  /*02b0*/  LEA R17, R16.reuse, UR4, 0x6 ;  /* 0x0000000410117c11 */ /* 0x040fe2000f8e30ff */
[----:B------:R-:W-:Y:S02]  /*02c0*/  UMOV UR4, UR8 ;  /* 0x0000000800047c82 */ /* 0x000fe40008000000 */
[----:B------:R-:W-:Y:S01]  /*02d0*/  IMAD R21, R16, 0x40, R19 ;  /* 0x0000004010157824 */ /* 0x000fe200078e0213 */
[----:B-12---:R-:W-:-:S07]  /*02e0*/  LEA R20, R24, R17, 0x2 ;  /* 0x0000001118147211 */ /* 0x006fce00078e10ff */
.L_x_4:
[----:B------:R-:W-:Y:S02]  /*02f0*/  IADD3 R11, P1, PT, R26, UR4, RZ ;  /* 0x000000041a0b7c10 */ /* 0x000fe4000ff3e0ff */
[----:B------:R-:W-:Y:S02]  /*0300*/  IADD3 R9, P0, PT, R2, R22, RZ ;  /* 0x0000001602097210 */ /* 0x000fe40007f1e0ff */
[----:B------:R-:W-:Y:S02]  /*0310*/  IADD3.X R14, PT, PT, R0, UR5, RZ, P1, !PT ;  /* 0x00000005000e7c10 */ /* 0x000fe40008ffe4ff */
[----:B------:R-:W-:Y:S02]  /*0320*/  LEA R10, P1, R11, UR20, 0x2 ;  /* 0x000000140b0a7c11 */ /* 0x000fe4000f8210ff */
[----:B------:R-:W-:Y:S02]  /*0330*/  IADD3.X R12, PT, PT, R3, R18, RZ, P0, !PT ;  /* 0x00000012030c7210 */ /* 0x000fe400007fe4ff */
[----:B------:R-:W-:-:S02]  /*0340*/  LEA R8, P0, R9, UR22, 0x2 ;  /* 0x0000001609087c11 */ /* 0x000fc4000f8010ff */
[----:B------:R-:W-:Y:S02]  /*0350*/  LEA.HI.X R11, R11, UR21, R14, 0x2, P1 ;  /* 0x000000150b0b7c11 */ /* 0x000fe400088f140e */
[----:B------:R-:W-:-:S04]  /*0360*/  LEA.HI.X R9, R9, UR23, R12, 0x2, P0 ;  /* 0x0000001709097c11 */ /* 0x000fc800080f140c */
        /* <DEDUP_REMOVED lines=49> */
.L_x_3:
        /* <DEDUP_REMOVED lines=13> */
.L_x_5:
        /* <DEDUP_REMOVED lines=11> */
.L_x_7:


//--------------------- .nv.shared.matrixMul_bs32_64bit --------------------------
	.section	.nv.shared.matrixMul_bs32_64bit,"aw",@nobits
	.sectionflags	@""
	.align	4
.nv.shared.matrixMul_bs32_64bit:
	.zero		9216


//--------------------- .nv.shared.reserved.0     --------------------------
	.section	.nv.shared.reserved.0,"aw",@nobits
	.weak		__nv_reservedSMEM_offset_0_alias
	.size		__nv_reservedSMEM_offset_0_alias, 0, 64
	.other		__nv_reservedSMEM_offset_0_alias,@"STO_CUDA_RESERVED_SHARED STV_DEFAULT"
__nv_reservedSMEM_offset_0_alias:
	.zero		0
	.zero		64


//--------------------- .nv.shared.matrixMul_bs16_64bit --------------------------
	.section	.nv.shared.matrixMul_bs16_64bit,"aw",@nobits
	.sectionflags	@""
	.align	4
.nv.shared.matrixMul_bs16_64bit:
	.zero		3072


//--------------------- .nv.constant0.matrixMul_bs32_64bit --------------------------
	.section	.nv.constant0.matrixMul_bs32_64bit,"a",@progbits
	.sectionflags	@""
	.align	4
.nv.constant0.matrixMul_bs32_64bit:
	.zero		936


//--------------------- .nv.constant0.matrixMul_bs16_64bit --------------------------
	.section	.nv.constant0.matrixMul_bs16_64bit,"a",@progbits
	.sectionflags	@""
	.align	4
.nv.constant0.matrixMul_bs16_64bit:
	.zero		936


//--------------------- SYMBOLS --------------------------

	.type		.nv.reservedSmem.offset0,@object
	.size		.nv.reservedSmem.offset0,0x4
	.type		.nv.reservedSmem.cap,@object
	.size		.nv.reservedSmem.cap,0x4
